	.headerflags	@"EF_CUDA_TEXMODE_UNIFIED EF_CUDA_64BIT_ADDRESS EF_CUDA_ACCELERATORS EF_CUDA_SM90 EF_CUDA_VIRTUAL_SM(EF_CUDA_SM90)"
	.elftype	@"ET_EXEC"


//--------------------- .nv.info                  --------------------------
	.section	.nv.info,"",@"SHT_CUDA_INFO"
	.align	4


	//----- nvinfo : EIATTR_REGCOUNT
	.align		4
        /*0000*/ 	.byte	0x04, 0x2f
        /*0002*/ 	.short	(.L_3 - .L_2)
	.align		4
.L_2:
        /*0004*/ 	.word	index@(triton_poi_fused__native_batch_norm_legit_no_training_cat_27)
        /*0008*/ 	.word	0x00000016


	//----- nvinfo : EIATTR_MIN_STACK_SIZE
	.align		4
.L_3:
        /*000c*/ 	.byte	0x04, 0x12
        /*000e*/ 	.short	(.L_5 - .L_4)
	.align		4
.L_4:
        /*0010*/ 	.word	index@(triton_poi_fused__native_batch_norm_legit_no_training_cat_27)
        /*0014*/ 	.word	0x00000000


	//----- nvinfo : EIATTR_FRAME_SIZE
	.align		4
.L_5:
        /*0018*/ 	.byte	0x04, 0x11
        /*001a*/ 	.short	(.L_7 - .L_6)
	.align		4
.L_6:
        /*001c*/ 	.word	index@(triton_poi_fused__native_batch_norm_legit_no_training_cat_27)
        /*0020*/ 	.word	0x00000000


	//----- nvinfo : EIATTR_MIN_STACK_SIZE
	.align		4
.L_7:
        /*0024*/ 	.byte	0x04, 0x12
        /*0026*/ 	.short	(.L_9 - .L_8)
	.align		4
.L_8:
        /*0028*/ 	.word	index@(triton_poi_fused__native_batch_norm_legit_no_training_cat_27)
        /*002c*/ 	.word	0x00000000
.L_9:


//--------------------- .nv.info.triton_poi_fused__native_batch_norm_legit_no_training_cat_27 --------------------------
	.section	.nv.info.triton_poi_fused__native_batch_norm_legit_no_training_cat_27,"",@"SHT_CUDA_INFO"
	.sectionflags	@""
	.align	4


	//----- nvinfo : EIATTR_CUDA_API_VERSION
	.align		4
        /*0000*/ 	.byte	0x04, 0x37
        /*0002*/ 	.short	(.L_11 - .L_10)
.L_10:
        /*0004*/ 	.word	0x0000007c


	//----- nvinfo : EIATTR_KPARAM_INFO
	.align		4
.L_11:
        /*0008*/ 	.byte	0x04, 0x17
        /*000a*/ 	.short	(.L_13 - .L_12)
.L_12:
        /*000c*/ 	.word	0x00000000
        /*0010*/ 	.short	0x0008
        /*0012*/ 	.short	0x0040
        /*0014*/ 	.byte	0x00, 0xf0, 0x11, 0x00


	//----- nvinfo : EIATTR_KPARAM_INFO
	.align		4
.L_13:
        /*0018*/ 	.byte	0x04, 0x17
        /*001a*/ 	.short	(.L_15 - .L_14)
.L_14:
        /*001c*/ 	.word	0x00000000
        /*0020*/ 	.short	0x0007
        /*0022*/ 	.short	0x0038
        /*0024*/ 	.byte	0x00, 0xf4, 0x21, 0x00


	//----- nvinfo : EIATTR_KPARAM_INFO
	.align		4
.L_15:
        /*0028*/ 	.byte	0x04, 0x17
        /*002a*/ 	.short	(.L_17 - .L_16)
.L_16:
        /*002c*/ 	.word	0x00000000
        /*0030*/ 	.short	0x0006
        /*0032*/ 	.short	0x0030
        /*0034*/ 	.byte	0x00, 0xf4, 0x21, 0x00


	//----- nvinfo : EIATTR_KPARAM_INFO
	.align		4
.L_17:
        /*0038*/ 	.byte	0x04, 0x17
        /*003a*/ 	.short	(.L_19 - .L_18)
.L_18:
        /*003c*/ 	.word	0x00000000
        /*0040*/ 	.short	0x0005
        /*0042*/ 	.short	0x0028
        /*0044*/ 	.byte	0x00, 0xf4, 0x21, 0x00


	//----- nvinfo : EIATTR_KPARAM_INFO
	.align		4
.L_19:
        /*0048*/ 	.byte	0x04, 0x17
        /*004a*/ 	.short	(.L_21 - .L_20)
.L_20:
        /*004c*/ 	.word	0x00000000
        /*0050*/ 	.short	0x0004
        /*0052*/ 	.short	0x0020
        /*0054*/ 	.byte	0x00, 0xf4, 0x21, 0x00


	//----- nvinfo : EIATTR_KPARAM_INFO
	.align		4
.L_21:
        /*0058*/ 	.byte	0x04, 0x17
        /*005a*/ 	.short	(.L_23 - .L_22)
.L_22:
        /*005c*/ 	.word	0x00000000
        /*0060*/ 	.short	0x0003
        /*0062*/ 	.short	0x0018
        /*0064*/ 	.byte	0x00, 0xf4, 0x21, 0x00


	//----- nvinfo : EIATTR_KPARAM_INFO
	.align		4
.L_23:
        /*0068*/ 	.byte	0x04, 0x17
        /*006a*/ 	.short	(.L_25 - .L_24)
.L_24:
        /*006c*/ 	.word	0x00000000
        /*0070*/ 	.short	0x0002
        /*0072*/ 	.short	0x0010
        /*0074*/ 	.byte	0x00, 0xf4, 0x21, 0x00


	//----- nvinfo : EIATTR_KPARAM_INFO
	.align		4
.L_25:
        /*0078*/ 	.byte	0x04, 0x17
        /*007a*/ 	.short	(.L_27 - .L_26)
.L_26:
        /*007c*/ 	.word	0x00000000
        /*0080*/ 	.short	0x0001
        /*0082*/ 	.short	0x0008
        /*0084*/ 	.byte	0x00, 0xf4, 0x21, 0x00


	//----- nvinfo : EIATTR_KPARAM_INFO
	.align		4
.L_27:
        /*0088*/ 	.byte	0x04, 0x17
        /*008a*/ 	.short	(.L_29 - .L_28)
.L_28:
        /*008c*/ 	.word	0x00000000
        /*0090*/ 	.short	0x0000
        /*0092*/ 	.short	0x0000
        /*0094*/ 	.byte	0x00, 0xf4, 0x21, 0x00


	//----- nvinfo : EIATTR_SPARSE_MMA_MASK
	.align		4
.L_29:
        /*0098*/ 	.byte	0x03, 0x50
        /*009a*/ 	.short	0x0000


	//----- nvinfo : EIATTR_MAXREG_COUNT
	.align		4
        /*009c*/ 	.byte	0x03, 0x1b
        /*009e*/ 	.short	0x00ff


	//----- nvinfo : EIATTR_EXIT_INSTR_OFFSETS
	.align		4
        /*00a0*/ 	.byte	0x04, 0x1c
        /*00a2*/ 	.short	(.L_31 - .L_30)


	//   ....[0]....
.L_30:
        /*00a4*/ 	.word	0x00000480


	//----- nvinfo : EIATTR_REQNTID
	.align		4
.L_31:
        /*00a8*/ 	.byte	0x04, 0x10
        /*00aa*/ 	.short	(.L_33 - .L_32)
.L_32:
        /*00ac*/ 	.word	0x00000080
        /*00b0*/ 	.word	0x00000001
        /*00b4*/ 	.word	0x00000001


	//----- nvinfo : EIATTR_CBANK_PARAM_SIZE
	.align		4
.L_33:
        /*00b8*/ 	.byte	0x03, 0x19
        /*00ba*/ 	.short	0x0044


	//----- nvinfo : EIATTR_PARAM_CBANK
	.align		4
        /*00bc*/ 	.byte	0x04, 0x0a
        /*00be*/ 	.short	(.L_35 - .L_34)
	.align		4
.L_34:
        /*00c0*/ 	.word	index@(.nv.constant0.triton_poi_fused__native_batch_norm_legit_no_training_cat_27)
        /*00c4*/ 	.short	0x0210
        /*00c6*/ 	.short	0x0044


	//----- nvinfo : EIATTR_SW_WAR
	.align		4
.L_35:
        /*00c8*/ 	.byte	0x04, 0x36
        /*00ca*/ 	.short	(.L_37 - .L_36)
.L_36:
        /*00cc*/ 	.word	0x00000008
.L_37:


//--------------------- .nv.callgraph             --------------------------
	.section	.nv.callgraph,"",@"SHT_CUDA_CALLGRAPH"
	.align	4
	.sectionentsize	8
	.align		4
        /*0000*/ 	.word	0x00000000
	.align		4
        /*0004*/ 	.word	0xffffffff
	.align		4
        /*0008*/ 	.word	0x00000000
	.align		4
        /*000c*/ 	.word	0xfffffffe
	.align		4
        /*0010*/ 	.word	0x00000000
	.align		4
        /*0014*/ 	.word	0xfffffffd
	.align		4
        /*0018*/ 	.word	0x00000000
	.align		4
        /*001c*/ 	.word	0xfffffffc


//--------------------- .nv.constant4             --------------------------
	.section	.nv.constant4,"a",@progbits
	.align	8
	.align		8
.nv.constant4:
        /*0000*/ 	.dword	_$_str
	.align		8
        /*0008*/ 	.dword	_$_str_$_2


//--------------------- .text.triton_poi_fused__native_batch_norm_legit_no_training_cat_27 --------------------------
	.section	.text.triton_poi_fused__native_batch_norm_legit_no_training_cat_27,"ax",@progbits
	.align	128
        .global         triton_poi_fused__native_batch_norm_legit_no_training_cat_27
        .type           triton_poi_fused__native_batch_norm_legit_no_training_cat_27,@function
        .size           triton_poi_fused__native_batch_norm_legit_no_training_cat_27,(.L_x_1 - triton_poi_fused__native_batch_norm_legit_no_training_cat_27)
        .other          triton_poi_fused__native_batch_norm_legit_no_training_cat_27,@"STO_CUDA_ENTRY STV_DEFAULT"
triton_poi_fused__native_batch_norm_legit_no_training_cat_27:
.text.triton_poi_fused__native_batch_norm_legit_no_training_cat_27:
[----:B------:R-:W-:Y:S01]  /*0000*/  LDC R1, c[0x0][0x28] ;  /* 0x00000a00ff017b82 */ /* 0x000fe20000000800 */
[----:B------:R-:W1:Y:S07]  /*0010*/  S2R R0, SR_TID.X ;  /* 0x0000000000007919 */ /* 0x000e6e0000002100 */
[----:B------:R-:W2:Y:S01]  /*0020*/  LDC.64 R8, c[0x0][0x228] ;  /* 0x00008a00ff087b82 */ /* 0x000ea20000000a00 */
[----:B------:R-:W-:Y:S01]  /*0030*/  ULDC.64 UR4, c[0x0][0x208] ;  /* 0x0000820000047ab9 */ /* 0x000fe20000000a00 */
[----:B------:R-:W3:Y:S06]  /*0040*/  S2R R3, SR_CTAID.X ;  /* 0x0000000000037919 */ /* 0x000eec0000002500 */
[----:B------:R-:W4:Y:S08]  /*0050*/  LDC.64 R16, c[0x0][0x210] ;  /* 0x00008400ff107b82 */ /* 0x000f300000000a00 */
[----:B------:R-:W5:Y:S08]  /*0060*/  LDC.64 R18, c[0x0][0x218] ;  /* 0x00008600ff127b82 */ /* 0x000f700000000a00 */
[----:B------:R-:W4:Y:S01]  /*0070*/  LDC.64 R6, c[0x0][0x220] ;  /* 0x00008800ff067b82 */ /* 0x000f220000000a00 */
[----:B-1----:R-:W-:-:S07]  /*0080*/  SHF.L.U32 R0, R0, 0x1, RZ ;  /* 0x0000000100007819 */ /* 0x002fce00000006ff */
[----:B------:R-:W1:Y:S01]  /*0090*/  LDC.64 R12, c[0x0][0x238] ;  /* 0x00008e00ff0c7b82 */ /* 0x000e620000000a00 */
[----:B------:R-:W-:-:S04]  /*00a0*/  LOP3.LUT R0, R0, 0xfe, RZ, 0xc0, !PT ;  /* 0x000000fe00007812 */ /* 0x000fc800078ec0ff */
[----:B---3--:R-:W-:-:S03]  /*00b0*/  LEA R0, R3, R0, 0x8 ;  /* 0x0000000003007211 */ /* 0x008fc600078e40ff */
[----:B------:R-:W3:Y:S01]  /*00c0*/  LDC.64 R14, c[0x0][0x230] ;  /* 0x00008c00ff0e7b82 */ /* 0x000ee20000000a00 */
[----:B------:R-:W-:-:S04]  /*00d0*/  SHF.R.S32.HI R3, RZ, 0x1f, R0 ;  /* 0x0000001fff037819 */ /* 0x000fc80000011400 */
[----:B------:R-:W-:-:S04]  /*00e0*/  LEA.HI R3, R3, R0, RZ, 0x7 ;  /* 0x0000000003037211 */ /* 0x000fc800078f38ff */
[----:B------:R-:W-:-:S04]  /*00f0*/  LOP3.LUT R5, R3, 0xffffff80, RZ, 0xc0, !PT ;  /* 0xffffff8003057812 */ /* 0x000fc800078ec0ff */
[----:B------:R-:W-:-:S05]  /*0100*/  IADD3 R10, R0, -R5, RZ ;  /* 0x80000005000a7210 */ /* 0x000fca0007ffe0ff */
[----:B--2---:R-:W-:-:S06]  /*0110*/  IMAD.WIDE R8, R10, 0x4, R8 ;  /* 0x000000040a087825 */ /* 0x004fcc00078e0208 */
[----:B------:R-:W2:Y:S01]  /*0120*/  LDG.E.EL.64 R8, desc[UR4][R8.64] ;  /* 0x0000000408087981 */ /* 0x000ea2000c2e1b00 */
[----:B------:R-:W-:Y:S02]  /*0130*/  SHF.R.S32.HI R3, RZ, 0x7, R3 ;  /* 0x00000007ff037819 */ /* 0x000fe40000011403 */
[----:B------:R-:W-:Y:S02]  /*0140*/  CS2R R4, SRZ ;  /* 0x0000000000047805 */ /* 0x000fe4000001ff00 */
[C---:B------:R-:W-:Y:S02]  /*0150*/  ISETP.GE.AND P3, PT, R10.reuse, 0x40, PT ;  /* 0x000000400a00780c */ /* 0x040fe40003f66270 */
[----:B------:R-:W-:Y:S02]  /*0160*/  ISETP.GT.AND P0, PT, R10, 0x3f, PT ;  /* 0x0000003f0a00780c */ /* 0x000fe40003f04270 */
[----:B------:R-:W-:-:S05]  /*0170*/  LEA R3, R3, R10, 0x6 ;  /* 0x0000000a03037211 */ /* 0x000fca00078e30ff */
[----:B----4-:R-:W-:-:S04]  /*0180*/  IMAD.WIDE R16, R3, 0x4, R16 ;  /* 0x0000000403107825 */ /* 0x010fc800078e0210 */
[----:B-----5:R-:W-:Y:S01]  /*0190*/  IMAD.WIDE R18, R3, 0x4, R18 ;  /* 0x0000000403127825 */ /* 0x020fe200078e0212 */
[----:B------:R-:W-:Y:S01]  /*01a0*/  CS2R R2, SRZ ;  /* 0x0000000000027805 */ /* 0x000fe2000001ff00 */
[----:B------:R-:W4:Y:S02]  /*01b0*/  @!P3 LDG.E.EL.64 R4, desc[UR4][R16.64] ;  /* 0x000000041004b981 */ /* 0x000f24000c2e1b00 */
[----:B0-----:R-:W-:-:S03]  /*01c0*/  IMAD.WIDE R6, R10, 0x4, R6 ;  /* 0x000000040a067825 */ /* 0x001fc600078e0206 */
[----:B------:R0:W5:Y:S01]  /*01d0*/  @P0 LDG.E.EL.64 R2, desc[UR4][R18.64+-0x100] ;  /* 0xffff000412020981 */ /* 0x000162000c2e1b00 */
[----:B-1----:R-:W-:-:S03]  /*01e0*/  IMAD.WIDE R12, R10, 0x4, R12 ;  /* 0x000000040a0c7825 */ /* 0x002fc600078e020c */
[----:B------:R-:W4:Y:S01]  /*01f0*/  LDG.E.EL.64 R6, desc[UR4][R6.64] ;  /* 0x0000000406067981 */ /* 0x000f22000c2e1b00 */
[----:B---3--:R-:W-:-:S03]  /*0200*/  IMAD.WIDE R14, R10, 0x4, R14 ;  /* 0x000000040a0e7825 */ /* 0x008fc600078e020e */
[----:B------:R-:W3:Y:S04]  /*0210*/  LDG.E.EL.64 R12, desc[UR4][R12.64] ;  /* 0x000000040c0c7981 */ /* 0x000ee8000c2e1b00 */
[----:B------:R1:W3:Y:S01]  /*0220*/  LDG.E.EL.64 R10, desc[UR4][R14.64] ;  /* 0x000000040e0a7981 */ /* 0x0002e2000c2e1b00 */
[----:B0-----:R-:W-:Y:S01]  /*0230*/  HFMA2.MMA R18, -RZ, RZ, 1.625, 0 ;  /* 0x3e800000ff127435 */ /* 0x001fe200000001ff */
[----:B-1----:R-:W0:Y:S02]  /*0240*/  LDC.64 R14, c[0x0][0x240] ;  /* 0x00009000ff0e7b82 */ /* 0x002e240000000a00 */
[----:B0-----:R-:W-:-:S04]  /*0250*/  IMAD.WIDE R14, R0, 0x4, R14 ;  /* 0x00000004000e7825 */ /* 0x001fc800078e020e */
[----:B--2---:R-:W-:Y:S01]  /*0260*/  FADD R8, R8, 0.0010000000474974513054 ;  /* 0x3a83126f08087421 */ /* 0x004fe20000000000 */
[----:B------:R-:W-:-:S03]  /*0270*/  FADD R9, R9, 0.0010000000474974513054 ;  /* 0x3a83126f09097421 */ /* 0x000fc60000000000 */
[----:B------:R-:W0:Y:S08]  /*0280*/  MUFU.SQRT R16, R8 ;  /* 0x0000000800107308 */ /* 0x000e300000002000 */
[----:B------:R1:W2:Y:S01]  /*0290*/  MUFU.SQRT R17, R9 ;  /* 0x0000000900117308 */ /* 0x0002a20000002000 */
[C---:B0-----:R-:W-:Y:S02]  /*02a0*/  FSETP.GT.AND P1, PT, R16.reuse, 8.50705917302346158658e+37, PT ;  /* 0x7e8000001000780b */ /* 0x041fe40003f24000 */
[----:B------:R-:W-:Y:S01]  /*02b0*/  FSETP.GEU.AND P4, PT, R16, 1.175494350822287508e-38, PT ;  /* 0x008000001000780b */ /* 0x000fe20003f8e000 */
[----:B-1----:R-:W0:Y:S01]  /*02c0*/  LDC.64 R8, c[0x0][0x248] ;  /* 0x00009200ff087b82 */ /* 0x002e220000000a00 */
[----:B--2---:R-:W-:-:S02]  /*02d0*/  FSETP.GT.AND P2, PT, R17, 8.50705917302346158658e+37, PT ;  /* 0x7e8000001100780b */ /* 0x004fc40003f44000 */
[----:B------:R-:W-:-:S07]  /*02e0*/  FSETP.GEU.AND P5, PT, R17, 1.175494350822287508e-38, PT ;  /* 0x008000001100780b */ /* 0x000fce0003fae000 */
[----:B------:R-:W-:-:S04]  /*02f0*/  @P1 FMUL R16, R16, 0.25 ;  /* 0x3e80000010101820 */ /* 0x000fc80000400000 */
[----:B------:R-:W-:Y:S01]  /*0300*/  @!P4 FMUL R16, R16, 16777216 ;  /* 0x4b8000001010c820 */ /* 0x000fe20000400000 */
[----:B------:R-:W-:-:S04]  /*0310*/  @P2 FMUL R17, R17, 0.25 ;  /* 0x3e80000011112820 */ /* 0x000fc80000400000 */
[----:B------:R-:W-:Y:S01]  /*0320*/  @!P5 FMUL R17, R17, 16777216 ;  /* 0x4b8000001111d820 */ /* 0x000fe20000400000 */
[----:B------:R-:W1:Y:S01]  /*0330*/  MUFU.RCP R16, R16 ;  /* 0x0000001000107308 */ /* 0x000e620000001000 */
[----:B------:R-:W-:-:S07]  /*0340*/  FSEL R19, R18, 1, P1 ;  /* 0x3f80000012137808 */ /* 0x000fce0000800000 */
[----:B------:R-:W2:Y:S01]  /*0350*/  MUFU.RCP R17, R17 ;  /* 0x0000001100117308 */ /* 0x000ea20000001000 */
[----:B------:R-:W-:Y:S02]  /*0360*/  FSEL R18, R18, 1, P2 ;  /* 0x3f80000012127808 */ /* 0x000fe40001000000 */
[----:B----4-:R-:W-:Y:S02]  /*0370*/  SEL R4, R4, RZ, !P3 ;  /* 0x000000ff04047207 */ /* 0x010fe40005800000 */
[----:B------:R-:W-:Y:S01]  /*0380*/  SEL R5, R5, RZ, !P3 ;  /* 0x000000ff05057207 */ /* 0x000fe20005800000 */
[----:B------:R-:W-:Y:S01]  /*0390*/  @!P4 FMUL R19, R19, 16777216 ;  /* 0x4b8000001313c820 */ /* 0x000fe20000400000 */
[----:B-----5:R-:W-:Y:S01]  /*03a0*/  @P3 SEL R4, R2, RZ, P0 ;  /* 0x000000ff02043207 */ /* 0x020fe20000000000 */
[----:B------:R-:W-:Y:S01]  /*03b0*/  @!P5 FMUL R18, R18, 16777216 ;  /* 0x4b8000001212d820 */ /* 0x000fe20000400000 */
[----:B------:R-:W-:Y:S01]  /*03c0*/  @P3 SEL R5, R3, RZ, P0 ;  /* 0x000000ff03053207 */ /* 0x000fe20000000000 */
[----:B-1----:R-:W-:-:S02]  /*03d0*/  FMUL R19, R16, R19 ;  /* 0x0000001310137220 */ /* 0x002fc40000400000 */
[----:B------:R-:W-:Y:S02]  /*03e0*/  FADD R6, -R6, R4 ;  /* 0x0000000406067221 */ /* 0x000fe40000000100 */
[----:B------:R-:W-:Y:S01]  /*03f0*/  FADD R7, -R7, R5 ;  /* 0x0000000507077221 */ /* 0x000fe20000000100 */
[----:B--2---:R-:W-:Y:S01]  /*0400*/  FMUL R18, R17, R18 ;  /* 0x0000001211127220 */ /* 0x004fe20000400000 */
[----:B------:R-:W-:-:S03]  /*0410*/  FMUL R19, R6, R19 ;  /* 0x0000001306137220 */ /* 0x000fc60000400000 */
[----:B------:R-:W-:Y:S01]  /*0420*/  FMUL R18, R7, R18 ;  /* 0x0000001207127220 */ /* 0x000fe20000400000 */
[----:B---3--:R-:W-:Y:S01]  /*0430*/  FFMA R10, R10, R19, R12 ;  /* 0x000000130a0a7223 */ /* 0x008fe2000000000c */
[----:B0-----:R-:W-:-:S04]  /*0440*/  IMAD.WIDE R8, R0, 0x4, R8 ;  /* 0x0000000400087825 */ /* 0x001fc800078e0208 */
[----:B------:R-:W-:Y:S01]  /*0450*/  FFMA R11, R11, R18, R13 ;  /* 0x000000120b0b7223 */ /* 0x000fe2000000000d */
[----:B------:R-:W-:Y:S04]  /*0460*/  STG.E.64 desc[UR4][R14.64], R4 ;  /* 0x000000040e007986 */ /* 0x000fe8000c101b04 */
[----:B------:R-:W-:Y:S01]  /*0470*/  STG.E.64 desc[UR4][R8.64], R10 ;  /* 0x0000000a08007986 */ /* 0x000fe2000c101b04 */
[----:B------:R-:W-:Y:S05]  /*0480*/  EXIT ;  /* 0x000000000000794d */ /* 0x000fea0003800000 */
.L_x_0:
[----:B------:R-:W-:-:S00]  /*0490*/  BRA `(.L_x_0) ;  /* 0xfffffffc00fc7947 */ /* 0x000fc0000383ffff */
[----:B------:R-:W-:-:S00]  /*04a0*/  NOP ;  /* 0x0000000000007918 */ /* 0x000fc00000000000 */
        /* <DEDUP_REMOVED lines=13> */
.L_x_1:


//--------------------- .nv.global.init           --------------------------
	.section	.nv.global.init,"aw",@progbits
.nv.global.init:
	.type		_$_str,@object
	.size		_$_str,(_$_str_$_2 - _$_str)
_$_str:
        /*0000*/ 	.byte	0x5f, 0x5f, 0x43, 0x55, 0x44, 0x41, 0x5f, 0x46, 0x54, 0x5a, 0x00
	.type		_$_str_$_2,@object
	.size		_$_str_$_2,(.L_1 - _$_str_$_2)
_$_str_$_2:
        /*000b*/ 	.byte	0x5f, 0x5f, 0x43, 0x55, 0x44, 0x41, 0x5f, 0x50, 0x52, 0x45, 0x43, 0x5f, 0x53, 0x51, 0x52, 0x54
        /*001b*/ 	.byte	0x00
.L_1:


//--------------------- .nv.constant0.triton_poi_fused__native_batch_norm_legit_no_training_cat_27 --------------------------
	.section	.nv.constant0.triton_poi_fused__native_batch_norm_legit_no_training_cat_27,"a",@progbits
	.sectionflags	@""
	.align	4
.nv.constant0.triton_poi_fused__native_batch_norm_legit_no_training_cat_27:
	.zero		596
